//
// Generated by NVIDIA NVVM Compiler
//
// Compiler Build ID: CL-36424714
// Cuda compilation tools, release 13.0, V13.0.88
// Based on NVVM 20.0.0
//

.version 9.0
.target sm_100
.address_size 64

	// .globl	_Z9simpleAddv
.extern .func  (.param .b32 func_retval0) vprintf
(
	.param .b64 vprintf_param_0,
	.param .b64 vprintf_param_1
)
;
.global .align 1 .b8 $str[23] = {84, 104, 114, 101, 97, 100, 32, 37, 100, 58, 32, 49, 32, 43, 32, 49, 32, 61, 32, 37, 100, 10};

.visible .entry _Z9simpleAddv()
{
	.local .align 8 .b8 	__local_depot0[8];
	.reg .b64 	%SP;
	.reg .b64 	%SPL;
	.reg .b32 	%r<8>;
	.reg .b64 	%rd<5>;

	mov.u64 	%SPL, __local_depot0;
	cvta.local.u64 	%SP, %SPL;
	add.u64 	%rd1, %SP, 0;
	add.u64 	%rd2, %SPL, 0;
	mov.u32 	%r1, %ctaid.x;
	mov.u32 	%r2, %ntid.x;
	mov.u32 	%r3, %tid.x;
	mad.lo.s32 	%r4, %r1, %r2, %r3;
	mov.b32 	%r5, 2;
	st.local.v2.u32 	[%rd2], {%r4, %r5};
	mov.u64 	%rd3, $str;
	cvta.global.u64 	%rd4, %rd3;
	{ // callseq 0, 0
	.param .b64 param0;
	st.param.b64 	[param0], %rd4;
	.param .b64 param1;
	st.param.b64 	[param1], %rd1;
	.param .b32 retval0;
	call.uni (retval0), 
	vprintf, 
	(
	param0, 
	param1
	);
	ld.param.b32 	%r6, [retval0];
	} // callseq 0
	ret;

}


// ===== COMPILED SASS (sm_100) =====

	.target	sm_100

	.elftype	@"ET_EXEC"


//--------------------- .note.nv.tkinfo           --------------------------
	.section	.note.nv.tkinfo,"",@"SHT_NOTE"
	.sectionflags	@"SHF_NOTE_NV_TKINFO"
	.tkinfo
        /*0018*/ 	.word	0x00000002
        /*0030*/ 	.string	""
        /*0030*/ 	.string	"ptxas"
        /*0030*/ 	.string	"Cuda compilation tools, release 13.0, V13.0.88"
        /*0030*/ 	.string	"Build cuda_13.0.r13.0/compiler.36424714_0"
        /*0030*/ 	.string	"-arch sm_100 -m 64 "



//--------------------- .note.nv.cuinfo           --------------------------
	.section	.note.nv.cuinfo,"",@"SHT_NOTE"
	.sectionflags	@"SHF_NOTE_NV_CUINFO"
        /*0018*/ 	.short	0x0002
        /*001a*/ 	.short	0x0064
        /*001c*/ 	.short	0x0082
	.zero		2


//--------------------- .nv.info                  --------------------------
	.section	.nv.info,"",@"SHT_CUDA_INFO"
	.align	4


	//----- nvinfo : EIATTR_REGCOUNT
	.align		4
        /*0000*/ 	.byte	0x04, 0x2f
        /*0002*/ 	.short	(.L_2 - .L_1)
	.align		4
.L_1:
        /*0004*/ 	.word	index@(_Z9simpleAddv)
        /*0008*/ 	.word	0x00000018


	//----- nvinfo : EIATTR_FRAME_SIZE
	.align		4
.L_2:
        /*000c*/ 	.byte	0x04, 0x11
        /*000e*/ 	.short	(.L_4 - .L_3)
	.align		4
.L_3:
        /*0010*/ 	.word	index@(_Z9simpleAddv)
        /*0014*/ 	.word	0x00000008


	//----- nvinfo : EIATTR_MIN_STACK_SIZE
	.align		4
.L_4:
        /*0018*/ 	.byte	0x04, 0x12
        /*001a*/ 	.short	(.L_6 - .L_5)
	.align		4
.L_5:
        /*001c*/ 	.word	index@(_Z9simpleAddv)
        /*0020*/ 	.word	0x00000008
.L_6:


//--------------------- .nv.compat                --------------------------
	.section	.nv.compat,"",@"SHT_CUDA_COMPAT_INFO"
	.align	4
        /*0000*/ 	.byte	0x02, 0x09, 0x00, 0x00, 0x02, 0x02, 0x01, 0x00, 0x02, 0x05, 0x05, 0x00, 0x03, 0x07, 0x01, 0x01
        /*0010*/ 	.byte	0x02, 0x03, 0x00, 0x00, 0x02, 0x06, 0x01, 0x00, 0x04, 0x0b, 0x08, 0x00, 0x09, 0x00, 0x00, 0x00
        /*0020*/ 	.byte	0x00, 0x00, 0x00, 0x00


//--------------------- .nv.info._Z9simpleAddv    --------------------------
	.section	.nv.info._Z9simpleAddv,"",@"SHT_CUDA_INFO"
	.sectionflags	@""
	.align	4


	//----- nvinfo : EIATTR_CUDA_API_VERSION
	.align		4
        /*0000*/ 	.byte	0x04, 0x37
        /*0002*/ 	.short	(.L_8 - .L_7)
.L_7:
        /*0004*/ 	.word	0x00000082


	//----- nvinfo : EIATTR_SPARSE_MMA_MASK
	.align		4
.L_8:
        /*0008*/ 	.byte	0x03, 0x50
        /*000a*/ 	.short	0x0000


	//----- nvinfo : EIATTR_MAXREG_COUNT
	.align		4
        /*000c*/ 	.byte	0x03, 0x1b
        /*000e*/ 	.short	0x00ff


	//----- nvinfo : EIATTR_EXTERNS
	.align		4
        /*0010*/ 	.byte	0x04, 0x0f
        /*0012*/ 	.short	(.L_10 - .L_9)


	//   ....[0]....
	.align		4
.L_9:
        /*0014*/ 	.word	index@(vprintf)


	//----- nvinfo : EIATTR_MERCURY_ISA_VERSION
	.align		4
.L_10:
        /*0018*/ 	.byte	0x03, 0x5f
        /*001a*/ 	.short	0x0101


	//----- nvinfo : EIATTR_VRC_CTA_INIT_COUNT
	.align		4
        /*001c*/ 	.byte	0x02, 0x4a
	.zero		1
	.zero		1


	//----- nvinfo : EIATTR_SYSCALL_OFFSETS
	.align		4
        /*0020*/ 	.byte	0x04, 0x46
        /*0022*/ 	.short	(.L_12 - .L_11)


	//   ....[0]....
.L_11:
        /*0024*/ 	.word	0x00000120


	//----- nvinfo : EIATTR_EXIT_INSTR_OFFSETS
	.align		4
.L_12:
        /*0028*/ 	.byte	0x04, 0x1c
        /*002a*/ 	.short	(.L_14 - .L_13)


	//   ....[0]....
.L_13:
        /*002c*/ 	.word	0x00000130


	//----- nvinfo : EIATTR_SW_WAR
	.align		4
.L_14:
        /*0030*/ 	.byte	0x04, 0x36
        /*0032*/ 	.short	(.L_16 - .L_15)
.L_15:
        /*0034*/ 	.word	0x00000008
.L_16:


//--------------------- .nv.callgraph             --------------------------
	.section	.nv.callgraph,"",@"SHT_CUDA_CALLGRAPH"
	.align	4
	.sectionentsize	8
	.align		4
        /*0000*/ 	.word	0x00000000
	.align		4
        /*0004*/ 	.word	0xffffffff
	.align		4
        /*0008*/ 	.word	index@(_Z9simpleAddv)
	.align		4
        /*000c*/ 	.word	index@(vprintf)
	.align		4
        /*0010*/ 	.word	0x00000000
	.align		4
        /*0014*/ 	.word	0xfffffffe
	.align		4
        /*0018*/ 	.word	0x00000000
	.align		4
        /*001c*/ 	.word	0xfffffffd
	.align		4
        /*0020*/ 	.word	0x00000000
	.align		4
        /*0024*/ 	.word	0xfffffffc


//--------------------- .nv.constant4             --------------------------
	.section	.nv.constant4,"a",@progbits
	.align	8
	.align		8
.nv.constant4:
        /*0000*/ 	.dword	vprintf
	.align		8
        /*0008*/ 	.dword	$str


//--------------------- .text._Z9simpleAddv       --------------------------
	.section	.text._Z9simpleAddv,"ax",@progbits
	.align	128
        .global         _Z9simpleAddv
        .type           _Z9simpleAddv,@function
        .size           _Z9simpleAddv,(.L_x_2 - _Z9simpleAddv)
        .other          _Z9simpleAddv,@"STO_CUDA_ENTRY STV_DEFAULT"
_Z9simpleAddv:
.text._Z9simpleAddv:
[----:B------:R-:W0:Y:S01]  /*0000*/  LDC R1, c[0x0][0x37c] ;  /* 0x0000df00ff017b82 */ /* 0x000e220000000800 */
[----:B------:R-:W1:Y:S01]  /*0010*/  S2R R5, SR_TID.X ;  /* 0x0000000000057919 */ /* 0x000e620000002100 */
[----:B------:R-:W2:Y:S06]  /*0020*/  LDCU UR5, c[0x0][0x2fc] ;  /* 0x00005f80ff0577ac */ /* 0x000eac0008000800 */
[----:B------:R-:W1:Y:S01]  /*0030*/  S2UR UR6, SR_CTAID.X ;  /* 0x00000000000679c3 */ /* 0x000e620000002500 */
[----:B------:R-:W-:Y:S02]  /*0040*/  HFMA2 R3, -RZ, RZ, 0, 1.1920928955078125e-07 ;  /* 0x00000002ff037431 */ /* 0x000fe400000001ff */
[----:B0-----:R-:W-:Y:S01]  /*0050*/  VIADD R1, R1, 0xfffffff8 ;  /* 0xfffffff801017836 */ /* 0x001fe20000000000 */
[----:B------:R-:W-:Y:S01]  /*0060*/  MOV R0, 0x0 ;  /* 0x0000000000007802 */ /* 0x000fe20000000f00 */
[----:B------:R-:W0:Y:S03]  /*0070*/  LDCU UR4, c[0x0][0x2f8] ;  /* 0x00005f00ff0477ac */ /* 0x000e260008000800 */
[----:B------:R-:W1:Y:S08]  /*0080*/  LDC R2, c[0x0][0x360] ;  /* 0x0000d800ff027b82 */ /* 0x000e700000000800 */
[----:B------:R3:W4:Y:S01]  /*0090*/  LDC.64 R8, c[0x4][R0] ;  /* 0x0100000000087b82 */ /* 0x0007220000000a00 */
[----:B0-----:R-:W-:-:S05]  /*00a0*/  IADD3 R6, P0, PT, R1, UR4, RZ ;  /* 0x0000000401067c10 */ /* 0x001fca000ff1e0ff */
[----:B--2---:R-:W-:Y:S02]  /*00b0*/  IMAD.X R7, RZ, RZ, UR5, P0 ;  /* 0x00000005ff077e24 */ /* 0x004fe400080e06ff */
[----:B-1----:R-:W-:Y:S01]  /*00c0*/  IMAD R2, R2, UR6, R5 ;  /* 0x0000000602027c24 */ /* 0x002fe2000f8e0205 */
[----:B------:R-:W0:Y:S04]  /*00d0*/  LDCU.64 UR6, c[0x4][0x8] ;  /* 0x01000100ff0677ac */ /* 0x000e280008000a00 */
[----:B------:R3:W-:Y:S01]  /*00e0*/  STL.64 [R1], R2 ;  /* 0x0000000201007387 */ /* 0x0007e20000100a00 */
[----:B0-----:R-:W-:Y:S01]  /*00f0*/  IMAD.U32 R4, RZ, RZ, UR6 ;  /* 0x00000006ff047e24 */ /* 0x001fe2000f8e00ff */
[----:B---34-:R-:W-:-:S07]  /*0100*/  MOV R5, UR7 ;  /* 0x0000000700057c02 */ /* 0x018fce0008000f00 */
[----:B------:R-:W-:-:S07]  /*0110*/  LEPC R20, `(.L_x_0) ;  /* 0x000000001014794e */ /* 0x000fce0000000000 */
[----:B------:R-:W-:Y:S05]  /*0120*/  CALL.ABS.NOINC R8 ;  /* 0x0000000008007343 */ /* 0x000fea0003c00000 */
.L_x_0:
[----:B------:R-:W-:Y:S05]  /*0130*/  EXIT ;  /* 0x000000000000794d */ /* 0x000fea0003800000 */
.L_x_1:
[----:B------:R-:W-:-:S00]  /*0140*/  BRA `(.L_x_1) ;  /* 0xfffffffc00fc7947 */ /* 0x000fc0000383ffff */
[----:B------:R-:W-:-:S00]  /*0150*/  NOP ;  /* 0x0000000000007918 */ /* 0x000fc00000000000 */
        /* <DEDUP_REMOVED lines=10> */
.L_x_2:


//--------------------- .nv.global.init           --------------------------
	.section	.nv.global.init,"aw",@progbits
.nv.global.init:
	.type		$str,@object
	.size		$str,(.L_0 - $str)
$str:
        /*0000*/ 	.byte	0x54, 0x68, 0x72, 0x65, 0x61, 0x64, 0x20, 0x25, 0x64, 0x3a, 0x20, 0x31, 0x20, 0x2b, 0x20, 0x31
        /*0010*/ 	.byte	0x20, 0x3d, 0x20, 0x25, 0x64, 0x0a, 0x00
.L_0:


//--------------------- .nv.shared.reserved.0     --------------------------
	.section	.nv.shared.reserved.0,"aw",@nobits
	.weak		__nv_reservedSMEM_offset_0_alias
	.size		__nv_reservedSMEM_offset_0_alias, 0, 64
	.other		__nv_reservedSMEM_offset_0_alias,@"STO_CUDA_RESERVED_SHARED STV_DEFAULT"
__nv_reservedSMEM_offset_0_alias:
	.zero		0
	.zero		64


//--------------------- .nv.constant0._Z9simpleAddv --------------------------
	.section	.nv.constant0._Z9simpleAddv,"a",@progbits
	.sectionflags	@""
	.align	4
.nv.constant0._Z9simpleAddv:
	.zero		896


//--------------------- SYMBOLS --------------------------

	.type		.nv.reservedSmem.offset0,@object
	.size		.nv.reservedSmem.offset0,0x4
	.type		vprintf,@function
